//
// Generated by NVIDIA NVVM Compiler
//
// Compiler Build ID: CL-36424714
// Cuda compilation tools, release 13.0, V13.0.88
// Based on NVVM 20.0.0
//

.version 9.0
.target sm_100
.address_size 64

	// .globl	_Z12setup_kernelP17curandStateXORWOW
.global .align 4 .b8 precalc_xorwow_matrix[102400];
.global .align 4 .b8 precalc_xorwow_offset_matrix[102400];
.global .align 4 .b8 mrg32k3aM1[2304];
.global .align 4 .b8 mrg32k3aM2[2304];
.global .align 4 .b8 mrg32k3aM1SubSeq[2016];
.global .align 4 .b8 mrg32k3aM2SubSeq[2016];
.global .align 4 .b8 mrg32k3aM1Seq[2304];
.global .align 4 .b8 mrg32k3aM2Seq[2304];
.const .align 8 .b8 __cr_lgamma_table[72];

.visible .entry _Z12setup_kernelP17curandStateXORWOW(
	.param .u64 .ptr .align 1 _Z12setup_kernelP17curandStateXORWOW_param_0
)
{
	.reg .pred 	%p<46>;
	.reg .b32 	%r<802>;
	.reg .b64 	%rd<29>;

	ld.param.u64 	%rd13, [_Z12setup_kernelP17curandStateXORWOW_param_0];
	cvta.to.global.u64 	%rd14, %rd13;
	mov.u32 	%r363, %tid.x;
	mov.u32 	%r364, %ctaid.x;
	mov.u32 	%r365, %ntid.x;
	mad.lo.s32 	%r366, %r364, %r365, %r363;
	cvt.s64.s32 	%rd1, %r366;
	mul.wide.s32 	%rd15, %r366, 48;
	add.s64 	%rd2, %rd14, %rd15;
	mov.b32 	%r367, -615985083;
	mov.b32 	%r368, -1377575096;
	st.global.v2.u32 	[%rd2], {%r368, %r367};
	mov.b32 	%r369, -123459836;
	mov.b32 	%r370, -965257515;
	st.global.v2.u32 	[%rd2+8], {%r370, %r369};
	mov.b32 	%r371, -733658551;
	mov.b32 	%r372, -589760388;
	st.global.v2.u32 	[%rd2+16], {%r372, %r371};
	setp.eq.s32 	%p1, %r366, 0;
	@%p1 bra 	$L__BB0_83;
	mov.b32 	%r614, 0;
	mov.u64 	%rd17, precalc_xorwow_matrix;
	mov.u64 	%rd27, %rd1;
$L__BB0_2:
	and.b64  	%rd4, %rd27, 3;
	setp.eq.s64 	%p2, %rd4, 0;
	@%p2 bra 	$L__BB0_41;
	mul.wide.u32 	%rd16, %r614, 3200;
	add.s64 	%rd5, %rd17, %rd16;
	cvt.u32.u64 	%r2, %rd4;
	mov.b32 	%r615, 0;
$L__BB0_4:
	mov.b32 	%r628, 0;
	mov.u32 	%r629, %r628;
	mov.u32 	%r630, %r628;
	mov.u32 	%r631, %r628;
	mov.u32 	%r632, %r628;
	mov.u32 	%r621, %r628;
$L__BB0_5:
	mul.wide.u32 	%rd18, %r621, 4;
	add.s64 	%rd19, %rd2, %rd18;
	ld.global.u32 	%r10, [%rd19+4];
	shl.b32 	%r11, %r621, 5;
	mov.b32 	%r627, 0;
$L__BB0_6:
	.pragma "nounroll";
	shr.u32 	%r377, %r10, %r627;
	and.b32  	%r378, %r377, 1;
	setp.eq.b32 	%p3, %r378, 1;
	not.pred 	%p4, %p3;
	add.s32 	%r379, %r11, %r627;
	mul.lo.s32 	%r380, %r379, 5;
	mul.wide.u32 	%rd20, %r380, 4;
	add.s64 	%rd6, %rd5, %rd20;
	@%p4 bra 	$L__BB0_8;
	ld.global.u32 	%r381, [%rd6];
	xor.b32  	%r632, %r632, %r381;
	ld.global.u32 	%r382, [%rd6+4];
	xor.b32  	%r631, %r631, %r382;
	ld.global.u32 	%r383, [%rd6+8];
	xor.b32  	%r630, %r630, %r383;
	ld.global.u32 	%r384, [%rd6+12];
	xor.b32  	%r629, %r629, %r384;
	ld.global.u32 	%r385, [%rd6+16];
	xor.b32  	%r628, %r628, %r385;
$L__BB0_8:
	and.b32  	%r387, %r377, 2;
	setp.eq.s32 	%p5, %r387, 0;
	@%p5 bra 	$L__BB0_10;
	ld.global.u32 	%r388, [%rd6+20];
	xor.b32  	%r632, %r632, %r388;
	ld.global.u32 	%r389, [%rd6+24];
	xor.b32  	%r631, %r631, %r389;
	ld.global.u32 	%r390, [%rd6+28];
	xor.b32  	%r630, %r630, %r390;
	ld.global.u32 	%r391, [%rd6+32];
	xor.b32  	%r629, %r629, %r391;
	ld.global.u32 	%r392, [%rd6+36];
	xor.b32  	%r628, %r628, %r392;
$L__BB0_10:
	and.b32  	%r394, %r377, 4;
	setp.eq.s32 	%p6, %r394, 0;
	@%p6 bra 	$L__BB0_12;
	ld.global.u32 	%r395, [%rd6+40];
	xor.b32  	%r632, %r632, %r395;
	ld.global.u32 	%r396, [%rd6+44];
	xor.b32  	%r631, %r631, %r396;
	ld.global.u32 	%r397, [%rd6+48];
	xor.b32  	%r630, %r630, %r397;
	ld.global.u32 	%r398, [%rd6+52];
	xor.b32  	%r629, %r629, %r398;
	ld.global.u32 	%r399, [%rd6+56];
	xor.b32  	%r628, %r628, %r399;
$L__BB0_12:
	and.b32  	%r401, %r377, 8;
	setp.eq.s32 	%p7, %r401, 0;
	@%p7 bra 	$L__BB0_14;
	ld.global.u32 	%r402, [%rd6+60];
	xor.b32  	%r632, %r632, %r402;
	ld.global.u32 	%r403, [%rd6+64];
	xor.b32  	%r631, %r631, %r403;
	ld.global.u32 	%r404, [%rd6+68];
	xor.b32  	%r630, %r630, %r404;
	ld.global.u32 	%r405, [%rd6+72];
	xor.b32  	%r629, %r629, %r405;
	ld.global.u32 	%r406, [%rd6+76];
	xor.b32  	%r628, %r628, %r406;
$L__BB0_14:
	and.b32  	%r408, %r377, 16;
	setp.eq.s32 	%p8, %r408, 0;
	@%p8 bra 	$L__BB0_16;
	ld.global.u32 	%r409, [%rd6+80];
	xor.b32  	%r632, %r632, %r409;
	ld.global.u32 	%r410, [%rd6+84];
	xor.b32  	%r631, %r631, %r410;
	ld.global.u32 	%r411, [%rd6+88];
	xor.b32  	%r630, %r630, %r411;
	ld.global.u32 	%r412, [%rd6+92];
	xor.b32  	%r629, %r629, %r412;
	ld.global.u32 	%r413, [%rd6+96];
	xor.b32  	%r628, %r628, %r413;
$L__BB0_16:
	and.b32  	%r415, %r377, 32;
	setp.eq.s32 	%p9, %r415, 0;
	@%p9 bra 	$L__BB0_18;
	ld.global.u32 	%r416, [%rd6+100];
	xor.b32  	%r632, %r632, %r416;
	ld.global.u32 	%r417, [%rd6+104];
	xor.b32  	%r631, %r631, %r417;
	ld.global.u32 	%r418, [%rd6+108];
	xor.b32  	%r630, %r630, %r418;
	ld.global.u32 	%r419, [%rd6+112];
	xor.b32  	%r629, %r629, %r419;
	ld.global.u32 	%r420, [%rd6+116];
	xor.b32  	%r628, %r628, %r420;
$L__BB0_18:
	and.b32  	%r422, %r377, 64;
	setp.eq.s32 	%p10, %r422, 0;
	@%p10 bra 	$L__BB0_20;
	ld.global.u32 	%r423, [%rd6+120];
	xor.b32  	%r632, %r632, %r423;
	ld.global.u32 	%r424, [%rd6+124];
	xor.b32  	%r631, %r631, %r424;
	ld.global.u32 	%r425, [%rd6+128];
	xor.b32  	%r630, %r630, %r425;
	ld.global.u32 	%r426, [%rd6+132];
	xor.b32  	%r629, %r629, %r426;
	ld.global.u32 	%r427, [%rd6+136];
	xor.b32  	%r628, %r628, %r427;
$L__BB0_20:
	and.b32  	%r429, %r377, 128;
	setp.eq.s32 	%p11, %r429, 0;
	@%p11 bra 	$L__BB0_22;
	ld.global.u32 	%r430, [%rd6+140];
	xor.b32  	%r632, %r632, %r430;
	ld.global.u32 	%r431, [%rd6+144];
	xor.b32  	%r631, %r631, %r431;
	ld.global.u32 	%r432, [%rd6+148];
	xor.b32  	%r630, %r630, %r432;
	ld.global.u32 	%r433, [%rd6+152];
	xor.b32  	%r629, %r629, %r433;
	ld.global.u32 	%r434, [%rd6+156];
	xor.b32  	%r628, %r628, %r434;
$L__BB0_22:
	and.b32  	%r436, %r377, 256;
	setp.eq.s32 	%p12, %r436, 0;
	@%p12 bra 	$L__BB0_24;
	ld.global.u32 	%r437, [%rd6+160];
	xor.b32  	%r632, %r632, %r437;
	ld.global.u32 	%r438, [%rd6+164];
	xor.b32  	%r631, %r631, %r438;
	ld.global.u32 	%r439, [%rd6+168];
	xor.b32  	%r630, %r630, %r439;
	ld.global.u32 	%r440, [%rd6+172];
	xor.b32  	%r629, %r629, %r440;
	ld.global.u32 	%r441, [%rd6+176];
	xor.b32  	%r628, %r628, %r441;
$L__BB0_24:
	and.b32  	%r443, %r377, 512;
	setp.eq.s32 	%p13, %r443, 0;
	@%p13 bra 	$L__BB0_26;
	ld.global.u32 	%r444, [%rd6+180];
	xor.b32  	%r632, %r632, %r444;
	ld.global.u32 	%r445, [%rd6+184];
	xor.b32  	%r631, %r631, %r445;
	ld.global.u32 	%r446, [%rd6+188];
	xor.b32  	%r630, %r630, %r446;
	ld.global.u32 	%r447, [%rd6+192];
	xor.b32  	%r629, %r629, %r447;
	ld.global.u32 	%r448, [%rd6+196];
	xor.b32  	%r628, %r628, %r448;
$L__BB0_26:
	and.b32  	%r450, %r377, 1024;
	setp.eq.s32 	%p14, %r450, 0;
	@%p14 bra 	$L__BB0_28;
	ld.global.u32 	%r451, [%rd6+200];
	xor.b32  	%r632, %r632, %r451;
	ld.global.u32 	%r452, [%rd6+204];
	xor.b32  	%r631, %r631, %r452;
	ld.global.u32 	%r453, [%rd6+208];
	xor.b32  	%r630, %r630, %r453;
	ld.global.u32 	%r454, [%rd6+212];
	xor.b32  	%r629, %r629, %r454;
	ld.global.u32 	%r455, [%rd6+216];
	xor.b32  	%r628, %r628, %r455;
$L__BB0_28:
	and.b32  	%r457, %r377, 2048;
	setp.eq.s32 	%p15, %r457, 0;
	@%p15 bra 	$L__BB0_30;
	ld.global.u32 	%r458, [%rd6+220];
	xor.b32  	%r632, %r632, %r458;
	ld.global.u32 	%r459, [%rd6+224];
	xor.b32  	%r631, %r631, %r459;
	ld.global.u32 	%r460, [%rd6+228];
	xor.b32  	%r630, %r630, %r460;
	ld.global.u32 	%r461, [%rd6+232];
	xor.b32  	%r629, %r629, %r461;
	ld.global.u32 	%r462, [%rd6+236];
	xor.b32  	%r628, %r628, %r462;
$L__BB0_30:
	and.b32  	%r464, %r377, 4096;
	setp.eq.s32 	%p16, %r464, 0;
	@%p16 bra 	$L__BB0_32;
	ld.global.u32 	%r465, [%rd6+240];
	xor.b32  	%r632, %r632, %r465;
	ld.global.u32 	%r466, [%rd6+244];
	xor.b32  	%r631, %r631, %r466;
	ld.global.u32 	%r467, [%rd6+248];
	xor.b32  	%r630, %r630, %r467;
	ld.global.u32 	%r468, [%rd6+252];
	xor.b32  	%r629, %r629, %r468;
	ld.global.u32 	%r469, [%rd6+256];
	xor.b32  	%r628, %r628, %r469;
$L__BB0_32:
	and.b32  	%r471, %r377, 8192;
	setp.eq.s32 	%p17, %r471, 0;
	@%p17 bra 	$L__BB0_34;
	ld.global.u32 	%r472, [%rd6+260];
	xor.b32  	%r632, %r632, %r472;
	ld.global.u32 	%r473, [%rd6+264];
	xor.b32  	%r631, %r631, %r473;
	ld.global.u32 	%r474, [%rd6+268];
	xor.b32  	%r630, %r630, %r474;
	ld.global.u32 	%r475, [%rd6+272];
	xor.b32  	%r629, %r629, %r475;
	ld.global.u32 	%r476, [%rd6+276];
	xor.b32  	%r628, %r628, %r476;
$L__BB0_34:
	and.b32  	%r478, %r377, 16384;
	setp.eq.s32 	%p18, %r478, 0;
	@%p18 bra 	$L__BB0_36;
	ld.global.u32 	%r479, [%rd6+280];
	xor.b32  	%r632, %r632, %r479;
	ld.global.u32 	%r480, [%rd6+284];
	xor.b32  	%r631, %r631, %r480;
	ld.global.u32 	%r481, [%rd6+288];
	xor.b32  	%r630, %r630, %r481;
	ld.global.u32 	%r482, [%rd6+292];
	xor.b32  	%r629, %r629, %r482;
	ld.global.u32 	%r483, [%rd6+296];
	xor.b32  	%r628, %r628, %r483;
$L__BB0_36:
	and.b32  	%r485, %r377, 32768;
	setp.eq.s32 	%p19, %r485, 0;
	@%p19 bra 	$L__BB0_38;
	ld.global.u32 	%r486, [%rd6+300];
	xor.b32  	%r632, %r632, %r486;
	ld.global.u32 	%r487, [%rd6+304];
	xor.b32  	%r631, %r631, %r487;
	ld.global.u32 	%r488, [%rd6+308];
	xor.b32  	%r630, %r630, %r488;
	ld.global.u32 	%r489, [%rd6+312];
	xor.b32  	%r629, %r629, %r489;
	ld.global.u32 	%r490, [%rd6+316];
	xor.b32  	%r628, %r628, %r490;
$L__BB0_38:
	add.s32 	%r627, %r627, 16;
	setp.ne.s32 	%p20, %r627, 32;
	@%p20 bra 	$L__BB0_6;
	mad.lo.s32 	%r491, %r621, -31, %r11;
	add.s32 	%r621, %r491, 1;
	setp.ne.s32 	%p21, %r621, 5;
	@%p21 bra 	$L__BB0_5;
	st.global.u32 	[%rd2+4], %r632;
	st.global.u32 	[%rd2+8], %r631;
	st.global.u32 	[%rd2+12], %r630;
	st.global.u32 	[%rd2+16], %r629;
	st.global.u32 	[%rd2+20], %r628;
	add.s32 	%r615, %r615, 1;
	setp.lt.u32 	%p22, %r615, %r2;
	@%p22 bra 	$L__BB0_4;
$L__BB0_41:
	shr.u64 	%rd7, %rd27, 2;
	add.s32 	%r614, %r614, 1;
	setp.gt.u64 	%p23, %rd27, 3;
	mov.u64 	%rd27, %rd7;
	@%p23 bra 	$L__BB0_2;
	mov.b32 	%r708, 0;
	mov.u64 	%rd22, precalc_xorwow_offset_matrix;
	mov.u64 	%rd28, %rd1;
$L__BB0_43:
	and.b64  	%rd9, %rd28, 3;
	setp.eq.s64 	%p24, %rd9, 0;
	@%p24 bra 	$L__BB0_82;
	mul.wide.u32 	%rd21, %r708, 3200;
	add.s64 	%rd10, %rd22, %rd21;
	cvt.u32.u64 	%r183, %rd9;
	mov.b32 	%r709, 0;
$L__BB0_45:
	mov.b32 	%r722, 0;
	mov.u32 	%r723, %r722;
	mov.u32 	%r724, %r722;
	mov.u32 	%r725, %r722;
	mov.u32 	%r726, %r722;
	mov.u32 	%r715, %r722;
$L__BB0_46:
	mul.wide.u32 	%rd23, %r715, 4;
	add.s64 	%rd24, %rd2, %rd23;
	ld.global.u32 	%r191, [%rd24+4];
	shl.b32 	%r192, %r715, 5;
	mov.b32 	%r721, 0;
$L__BB0_47:
	.pragma "nounroll";
	shr.u32 	%r496, %r191, %r721;
	and.b32  	%r497, %r496, 1;
	setp.eq.b32 	%p25, %r497, 1;
	not.pred 	%p26, %p25;
	add.s32 	%r498, %r192, %r721;
	mul.lo.s32 	%r499, %r498, 5;
	mul.wide.u32 	%rd25, %r499, 4;
	add.s64 	%rd11, %rd10, %rd25;
	@%p26 bra 	$L__BB0_49;
	ld.global.u32 	%r500, [%rd11];
	xor.b32  	%r726, %r726, %r500;
	ld.global.u32 	%r501, [%rd11+4];
	xor.b32  	%r725, %r725, %r501;
	ld.global.u32 	%r502, [%rd11+8];
	xor.b32  	%r724, %r724, %r502;
	ld.global.u32 	%r503, [%rd11+12];
	xor.b32  	%r723, %r723, %r503;
	ld.global.u32 	%r504, [%rd11+16];
	xor.b32  	%r722, %r722, %r504;
$L__BB0_49:
	and.b32  	%r506, %r496, 2;
	setp.eq.s32 	%p27, %r506, 0;
	@%p27 bra 	$L__BB0_51;
	ld.global.u32 	%r507, [%rd11+20];
	xor.b32  	%r726, %r726, %r507;
	ld.global.u32 	%r508, [%rd11+24];
	xor.b32  	%r725, %r725, %r508;
	ld.global.u32 	%r509, [%rd11+28];
	xor.b32  	%r724, %r724, %r509;
	ld.global.u32 	%r510, [%rd11+32];
	xor.b32  	%r723, %r723, %r510;
	ld.global.u32 	%r511, [%rd11+36];
	xor.b32  	%r722, %r722, %r511;
$L__BB0_51:
	and.b32  	%r513, %r496, 4;
	setp.eq.s32 	%p28, %r513, 0;
	@%p28 bra 	$L__BB0_53;
	ld.global.u32 	%r514, [%rd11+40];
	xor.b32  	%r726, %r726, %r514;
	ld.global.u32 	%r515, [%rd11+44];
	xor.b32  	%r725, %r725, %r515;
	ld.global.u32 	%r516, [%rd11+48];
	xor.b32  	%r724, %r724, %r516;
	ld.global.u32 	%r517, [%rd11+52];
	xor.b32  	%r723, %r723, %r517;
	ld.global.u32 	%r518, [%rd11+56];
	xor.b32  	%r722, %r722, %r518;
$L__BB0_53:
	and.b32  	%r520, %r496, 8;
	setp.eq.s32 	%p29, %r520, 0;
	@%p29 bra 	$L__BB0_55;
	ld.global.u32 	%r521, [%rd11+60];
	xor.b32  	%r726, %r726, %r521;
	ld.global.u32 	%r522, [%rd11+64];
	xor.b32  	%r725, %r725, %r522;
	ld.global.u32 	%r523, [%rd11+68];
	xor.b32  	%r724, %r724, %r523;
	ld.global.u32 	%r524, [%rd11+72];
	xor.b32  	%r723, %r723, %r524;
	ld.global.u32 	%r525, [%rd11+76];
	xor.b32  	%r722, %r722, %r525;
$L__BB0_55:
	and.b32  	%r527, %r496, 16;
	setp.eq.s32 	%p30, %r527, 0;
	@%p30 bra 	$L__BB0_57;
	ld.global.u32 	%r528, [%rd11+80];
	xor.b32  	%r726, %r726, %r528;
	ld.global.u32 	%r529, [%rd11+84];
	xor.b32  	%r725, %r725, %r529;
	ld.global.u32 	%r530, [%rd11+88];
	xor.b32  	%r724, %r724, %r530;
	ld.global.u32 	%r531, [%rd11+92];
	xor.b32  	%r723, %r723, %r531;
	ld.global.u32 	%r532, [%rd11+96];
	xor.b32  	%r722, %r722, %r532;
$L__BB0_57:
	and.b32  	%r534, %r496, 32;
	setp.eq.s32 	%p31, %r534, 0;
	@%p31 bra 	$L__BB0_59;
	ld.global.u32 	%r535, [%rd11+100];
	xor.b32  	%r726, %r726, %r535;
	ld.global.u32 	%r536, [%rd11+104];
	xor.b32  	%r725, %r725, %r536;
	ld.global.u32 	%r537, [%rd11+108];
	xor.b32  	%r724, %r724, %r537;
	ld.global.u32 	%r538, [%rd11+112];
	xor.b32  	%r723, %r723, %r538;
	ld.global.u32 	%r539, [%rd11+116];
	xor.b32  	%r722, %r722, %r539;
$L__BB0_59:
	and.b32  	%r541, %r496, 64;
	setp.eq.s32 	%p32, %r541, 0;
	@%p32 bra 	$L__BB0_61;
	ld.global.u32 	%r542, [%rd11+120];
	xor.b32  	%r726, %r726, %r542;
	ld.global.u32 	%r543, [%rd11+124];
	xor.b32  	%r725, %r725, %r543;
	ld.global.u32 	%r544, [%rd11+128];
	xor.b32  	%r724, %r724, %r544;
	ld.global.u32 	%r545, [%rd11+132];
	xor.b32  	%r723, %r723, %r545;
	ld.global.u32 	%r546, [%rd11+136];
	xor.b32  	%r722, %r722, %r546;
$L__BB0_61:
	and.b32  	%r548, %r496, 128;
	setp.eq.s32 	%p33, %r548, 0;
	@%p33 bra 	$L__BB0_63;
	ld.global.u32 	%r549, [%rd11+140];
	xor.b32  	%r726, %r726, %r549;
	ld.global.u32 	%r550, [%rd11+144];
	xor.b32  	%r725, %r725, %r550;
	ld.global.u32 	%r551, [%rd11+148];
	xor.b32  	%r724, %r724, %r551;
	ld.global.u32 	%r552, [%rd11+152];
	xor.b32  	%r723, %r723, %r552;
	ld.global.u32 	%r553, [%rd11+156];
	xor.b32  	%r722, %r722, %r553;
$L__BB0_63:
	and.b32  	%r555, %r496, 256;
	setp.eq.s32 	%p34, %r555, 0;
	@%p34 bra 	$L__BB0_65;
	ld.global.u32 	%r556, [%rd11+160];
	xor.b32  	%r726, %r726, %r556;
	ld.global.u32 	%r557, [%rd11+164];
	xor.b32  	%r725, %r725, %r557;
	ld.global.u32 	%r558, [%rd11+168];
	xor.b32  	%r724, %r724, %r558;
	ld.global.u32 	%r559, [%rd11+172];
	xor.b32  	%r723, %r723, %r559;
	ld.global.u32 	%r560, [%rd11+176];
	xor.b32  	%r722, %r722, %r560;
$L__BB0_65:
	and.b32  	%r562, %r496, 512;
	setp.eq.s32 	%p35, %r562, 0;
	@%p35 bra 	$L__BB0_67;
	ld.global.u32 	%r563, [%rd11+180];
	xor.b32  	%r726, %r726, %r563;
	ld.global.u32 	%r564, [%rd11+184];
	xor.b32  	%r725, %r725, %r564;
	ld.global.u32 	%r565, [%rd11+188];
	xor.b32  	%r724, %r724, %r565;
	ld.global.u32 	%r566, [%rd11+192];
	xor.b32  	%r723, %r723, %r566;
	ld.global.u32 	%r567, [%rd11+196];
	xor.b32  	%r722, %r722, %r567;
$L__BB0_67:
	and.b32  	%r569, %r496, 1024;
	setp.eq.s32 	%p36, %r569, 0;
	@%p36 bra 	$L__BB0_69;
	ld.global.u32 	%r570, [%rd11+200];
	xor.b32  	%r726, %r726, %r570;
	ld.global.u32 	%r571, [%rd11+204];
	xor.b32  	%r725, %r725, %r571;
	ld.global.u32 	%r572, [%rd11+208];
	xor.b32  	%r724, %r724, %r572;
	ld.global.u32 	%r573, [%rd11+212];
	xor.b32  	%r723, %r723, %r573;
	ld.global.u32 	%r574, [%rd11+216];
	xor.b32  	%r722, %r722, %r574;
$L__BB0_69:
	and.b32  	%r576, %r496, 2048;
	setp.eq.s32 	%p37, %r576, 0;
	@%p37 bra 	$L__BB0_71;
	ld.global.u32 	%r577, [%rd11+220];
	xor.b32  	%r726, %r726, %r577;
	ld.global.u32 	%r578, [%rd11+224];
	xor.b32  	%r725, %r725, %r578;
	ld.global.u32 	%r579, [%rd11+228];
	xor.b32  	%r724, %r724, %r579;
	ld.global.u32 	%r580, [%rd11+232];
	xor.b32  	%r723, %r723, %r580;
	ld.global.u32 	%r581, [%rd11+236];
	xor.b32  	%r722, %r722, %r581;
$L__BB0_71:
	and.b32  	%r583, %r496, 4096;
	setp.eq.s32 	%p38, %r583, 0;
	@%p38 bra 	$L__BB0_73;
	ld.global.u32 	%r584, [%rd11+240];
	xor.b32  	%r726, %r726, %r584;
	ld.global.u32 	%r585, [%rd11+244];
	xor.b32  	%r725, %r725, %r585;
	ld.global.u32 	%r586, [%rd11+248];
	xor.b32  	%r724, %r724, %r586;
	ld.global.u32 	%r587, [%rd11+252];
	xor.b32  	%r723, %r723, %r587;
	ld.global.u32 	%r588, [%rd11+256];
	xor.b32  	%r722, %r722, %r588;
$L__BB0_73:
	and.b32  	%r590, %r496, 8192;
	setp.eq.s32 	%p39, %r590, 0;
	@%p39 bra 	$L__BB0_75;
	ld.global.u32 	%r591, [%rd11+260];
	xor.b32  	%r726, %r726, %r591;
	ld.global.u32 	%r592, [%rd11+264];
	xor.b32  	%r725, %r725, %r592;
	ld.global.u32 	%r593, [%rd11+268];
	xor.b32  	%r724, %r724, %r593;
	ld.global.u32 	%r594, [%rd11+272];
	xor.b32  	%r723, %r723, %r594;
	ld.global.u32 	%r595, [%rd11+276];
	xor.b32  	%r722, %r722, %r595;
$L__BB0_75:
	and.b32  	%r597, %r496, 16384;
	setp.eq.s32 	%p40, %r597, 0;
	@%p40 bra 	$L__BB0_77;
	ld.global.u32 	%r598, [%rd11+280];
	xor.b32  	%r726, %r726, %r598;
	ld.global.u32 	%r599, [%rd11+284];
	xor.b32  	%r725, %r725, %r599;
	ld.global.u32 	%r600, [%rd11+288];
	xor.b32  	%r724, %r724, %r600;
	ld.global.u32 	%r601, [%rd11+292];
	xor.b32  	%r723, %r723, %r601;
	ld.global.u32 	%r602, [%rd11+296];
	xor.b32  	%r722, %r722, %r602;
$L__BB0_77:
	and.b32  	%r604, %r496, 32768;
	setp.eq.s32 	%p41, %r604, 0;
	@%p41 bra 	$L__BB0_79;
	ld.global.u32 	%r605, [%rd11+300];
	xor.b32  	%r726, %r726, %r605;
	ld.global.u32 	%r606, [%rd11+304];
	xor.b32  	%r725, %r725, %r606;
	ld.global.u32 	%r607, [%rd11+308];
	xor.b32  	%r724, %r724, %r607;
	ld.global.u32 	%r608, [%rd11+312];
	xor.b32  	%r723, %r723, %r608;
	ld.global.u32 	%r609, [%rd11+316];
	xor.b32  	%r722, %r722, %r609;
$L__BB0_79:
	add.s32 	%r721, %r721, 16;
	setp.ne.s32 	%p42, %r721, 32;
	@%p42 bra 	$L__BB0_47;
	mad.lo.s32 	%r610, %r715, -31, %r192;
	add.s32 	%r715, %r610, 1;
	setp.ne.s32 	%p43, %r715, 5;
	@%p43 bra 	$L__BB0_46;
	st.global.u32 	[%rd2+4], %r726;
	st.global.u32 	[%rd2+8], %r725;
	st.global.u32 	[%rd2+12], %r724;
	st.global.u32 	[%rd2+16], %r723;
	st.global.u32 	[%rd2+20], %r722;
	add.s32 	%r709, %r709, 1;
	setp.lt.u32 	%p44, %r709, %r183;
	@%p44 bra 	$L__BB0_45;
$L__BB0_82:
	shr.u64 	%rd12, %rd28, 2;
	add.s32 	%r708, %r708, 1;
	setp.gt.u64 	%p45, %rd28, 3;
	mov.u64 	%rd28, %rd12;
	@%p45 bra 	$L__BB0_43;
$L__BB0_83:
	cvt.u32.u64 	%r611, %rd1;
	mad.lo.s32 	%r612, %r611, 362437, -1377575096;
	st.global.u32 	[%rd2], %r612;
	mov.b32 	%r613, 0;
	st.global.v2.u32 	[%rd2+24], {%r613, %r613};
	st.global.u32 	[%rd2+32], %r613;
	mov.b64 	%rd26, 0;
	st.global.u64 	[%rd2+40], %rd26;
	ret;

}
	// .globl	_Z15generate_kernelP17curandStateXORWOWPj
.visible .entry _Z15generate_kernelP17curandStateXORWOWPj(
	.param .u64 .ptr .align 1 _Z15generate_kernelP17curandStateXORWOWPj_param_0,
	.param .u64 .ptr .align 1 _Z15generate_kernelP17curandStateXORWOWPj_param_1
)
{
	.reg .pred 	%p<2>;
	.reg .b32 	%r<30>;
	.reg .b32 	%f<7>;
	.reg .b64 	%rd<7>;

	ld.param.u64 	%rd2, [_Z15generate_kernelP17curandStateXORWOWPj_param_0];
	ld.param.u64 	%rd1, [_Z15generate_kernelP17curandStateXORWOWPj_param_1];
	cvta.to.global.u64 	%rd3, %rd2;
	mov.u32 	%r1, %tid.x;
	mov.u32 	%r2, %ctaid.x;
	mov.u32 	%r3, %ntid.x;
	mad.lo.s32 	%r4, %r2, %r3, %r1;
	mul.wide.s32 	%rd4, %r4, 48;
	add.s64 	%rd5, %rd3, %rd4;
	ld.global.v2.u32 	{%r5, %r6}, [%rd5];
	shr.u32 	%r7, %r6, 2;
	xor.b32  	%r8, %r7, %r6;
	ld.global.v2.u32 	{%r9, %r10}, [%rd5+8];
	ld.global.v2.u32 	{%r11, %r12}, [%rd5+16];
	shl.b32 	%r13, %r12, 4;
	shl.b32 	%r14, %r8, 1;
	xor.b32  	%r15, %r14, %r13;
	xor.b32  	%r16, %r15, %r8;
	xor.b32  	%r17, %r16, %r12;
	add.s32 	%r18, %r5, %r17;
	add.s32 	%r19, %r18, 362437;
	cvt.rn.f32.u32 	%f1, %r19;
	fma.rn.f32 	%f2, %f1, 0f2F800000, 0f2F000000;
	shr.u32 	%r20, %r9, 2;
	xor.b32  	%r21, %r20, %r9;
	st.global.v2.u32 	[%rd5+8], {%r11, %r12};
	shl.b32 	%r22, %r17, 4;
	shl.b32 	%r23, %r21, 1;
	xor.b32  	%r24, %r23, %r22;
	xor.b32  	%r25, %r24, %r21;
	xor.b32  	%r26, %r25, %r17;
	st.global.v2.u32 	[%rd5+16], {%r17, %r26};
	add.s32 	%r27, %r5, 724874;
	st.global.v2.u32 	[%rd5], {%r27, %r10};
	add.s32 	%r28, %r26, %r27;
	cvt.rn.f32.u32 	%f3, %r28;
	fma.rn.f32 	%f4, %f3, 0f2F800000, 0f2F000000;
	mul.f32 	%f5, %f4, %f4;
	fma.rn.f32 	%f6, %f2, %f2, %f5;
	setp.gtu.f32 	%p1, %f6, 0f3F800000;
	@%p1 bra 	$L__BB1_2;
	cvta.to.global.u64 	%rd6, %rd1;
	atom.global.add.u32 	%r29, [%rd6], 1;
$L__BB1_2:
	ret;

}


// ===== COMPILED SASS (sm_100) =====

	.target	sm_100

	.elftype	@"ET_EXEC"


//--------------------- .note.nv.tkinfo           --------------------------
	.section	.note.nv.tkinfo,"",@"SHT_NOTE"
	.sectionflags	@"SHF_NOTE_NV_TKINFO"
	.tkinfo
        /*0018*/ 	.word	0x00000002
        /*0030*/ 	.string	""
        /*0030*/ 	.string	"ptxas"
        /*0030*/ 	.string	"Cuda compilation tools, release 13.0, V13.0.88"
        /*0030*/ 	.string	"Build cuda_13.0.r13.0/compiler.36424714_0"
        /*0030*/ 	.string	"-arch sm_100 -m 64 "



//--------------------- .note.nv.cuinfo           --------------------------
	.section	.note.nv.cuinfo,"",@"SHT_NOTE"
	.sectionflags	@"SHF_NOTE_NV_CUINFO"
        /*0018*/ 	.short	0x0002
        /*001a*/ 	.short	0x0064
        /*001c*/ 	.short	0x0082
	.zero		2


//--------------------- .nv.info                  --------------------------
	.section	.nv.info,"",@"SHT_CUDA_INFO"
	.align	4


	//----- nvinfo : EIATTR_REGCOUNT
	.align		4
        /*0000*/ 	.byte	0x04, 0x2f
        /*0002*/ 	.short	(.L_10 - .L_9)
	.align		4
.L_9:
        /*0004*/ 	.word	index@(_Z12setup_kernelP17curandStateXORWOW)
        /*0008*/ 	.word	0x00000020


	//----- nvinfo : EIATTR_FRAME_SIZE
	.align		4
.L_10:
        /*000c*/ 	.byte	0x04, 0x11
        /*000e*/ 	.short	(.L_12 - .L_11)
	.align		4
.L_11:
        /*0010*/ 	.word	index@(_Z12setup_kernelP17curandStateXORWOW)
        /*0014*/ 	.word	0x00000000


	//----- nvinfo : EIATTR_REGCOUNT
	.align		4
.L_12:
        /*0018*/ 	.byte	0x04, 0x2f
        /*001a*/ 	.short	(.L_14 - .L_13)
	.align		4
.L_13:
        /*001c*/ 	.word	index@(_Z15generate_kernelP17curandStateXORWOWPj)
        /*0020*/ 	.word	0x0000000e


	//----- nvinfo : EIATTR_FRAME_SIZE
	.align		4
.L_14:
        /*0024*/ 	.byte	0x04, 0x11
        /*0026*/ 	.short	(.L_16 - .L_15)
	.align		4
.L_15:
        /*0028*/ 	.word	index@(_Z15generate_kernelP17curandStateXORWOWPj)
        /*002c*/ 	.word	0x00000000


	//----- nvinfo : EIATTR_MIN_STACK_SIZE
	.align		4
.L_16:
        /*0030*/ 	.byte	0x04, 0x12
        /*0032*/ 	.short	(.L_18 - .L_17)
	.align		4
.L_17:
        /*0034*/ 	.word	index@(_Z15generate_kernelP17curandStateXORWOWPj)
        /*0038*/ 	.word	0x00000000


	//----- nvinfo : EIATTR_MIN_STACK_SIZE
	.align		4
.L_18:
        /*003c*/ 	.byte	0x04, 0x12
        /*003e*/ 	.short	(.L_20 - .L_19)
	.align		4
.L_19:
        /*0040*/ 	.word	index@(_Z12setup_kernelP17curandStateXORWOW)
        /*0044*/ 	.word	0x00000000
.L_20:


//--------------------- .nv.compat                --------------------------
	.section	.nv.compat,"",@"SHT_CUDA_COMPAT_INFO"
	.align	4
        /*0000*/ 	.byte	0x02, 0x09, 0x00, 0x00, 0x02, 0x02, 0x01, 0x00, 0x02, 0x05, 0x05, 0x00, 0x03, 0x07, 0x01, 0x01
        /*0010*/ 	.byte	0x02, 0x03, 0x00, 0x00, 0x02, 0x06, 0x01, 0x00, 0x04, 0x0b, 0x08, 0x00, 0x01, 0x00, 0x00, 0x00
        /*0020*/ 	.byte	0x00, 0x00, 0x00, 0x00


//--------------------- .nv.info._Z15generate_kernelP17curandStateXORWOWPj --------------------------
	.section	.nv.info._Z15generate_kernelP17curandStateXORWOWPj,"",@"SHT_CUDA_INFO"
	.sectionflags	@""
	.align	4


	//----- nvinfo : EIATTR_CUDA_API_VERSION
	.align		4
        /*0000*/ 	.byte	0x04, 0x37
        /*0002*/ 	.short	(.L_22 - .L_21)
.L_21:
        /*0004*/ 	.word	0x00000082


	//----- nvinfo : EIATTR_KPARAM_INFO
	.align		4
.L_22:
        /*0008*/ 	.byte	0x04, 0x17
        /*000a*/ 	.short	(.L_24 - .L_23)
.L_23:
        /*000c*/ 	.word	0x00000000
        /*0010*/ 	.short	0x0001
        /*0012*/ 	.short	0x0008
        /*0014*/ 	.byte	0x00, 0xf5, 0x21, 0x00


	//----- nvinfo : EIATTR_KPARAM_INFO
	.align		4
.L_24:
        /*0018*/ 	.byte	0x04, 0x17
        /*001a*/ 	.short	(.L_26 - .L_25)
.L_25:
        /*001c*/ 	.word	0x00000000
        /*0020*/ 	.short	0x0000
        /*0022*/ 	.short	0x0000
        /*0024*/ 	.byte	0x00, 0xf5, 0x21, 0x00


	//----- nvinfo : EIATTR_SPARSE_MMA_MASK
	.align		4
.L_26:
        /*0028*/ 	.byte	0x03, 0x50
        /*002a*/ 	.short	0x0000


	//----- nvinfo : EIATTR_MAXREG_COUNT
	.align		4
        /*002c*/ 	.byte	0x03, 0x1b
        /*002e*/ 	.short	0x00ff


	//----- nvinfo : EIATTR_MERCURY_ISA_VERSION
	.align		4
        /*0030*/ 	.byte	0x03, 0x5f
        /*0032*/ 	.short	0x0101


	//----- nvinfo : EIATTR_INT_WARP_WIDE_INSTR_OFFSETS
	.align		4
        /*0034*/ 	.byte	0x04, 0x31
        /*0036*/ 	.short	(.L_28 - .L_27)


	//   ....[0]....
.L_27:
        /*0038*/ 	.word	0x00000280


	//----- nvinfo : EIATTR_VRC_CTA_INIT_COUNT
	.align		4
.L_28:
        /*003c*/ 	.byte	0x02, 0x4a
	.zero		1
	.zero		1


	//----- nvinfo : EIATTR_EXIT_INSTR_OFFSETS
	.align		4
        /*0040*/ 	.byte	0x04, 0x1c
        /*0042*/ 	.short	(.L_30 - .L_29)


	//   ....[0]....
.L_29:
        /*0044*/ 	.word	0x00000250


	//   ....[1]....
        /*0048*/ 	.word	0x000002d0


	//----- nvinfo : EIATTR_CBANK_PARAM_SIZE
	.align		4
.L_30:
        /*004c*/ 	.byte	0x03, 0x19
        /*004e*/ 	.short	0x0010


	//----- nvinfo : EIATTR_PARAM_CBANK
	.align		4
        /*0050*/ 	.byte	0x04, 0x0a
        /*0052*/ 	.short	(.L_32 - .L_31)
	.align		4
.L_31:
        /*0054*/ 	.word	index@(.nv.constant0._Z15generate_kernelP17curandStateXORWOWPj)
        /*0058*/ 	.short	0x0380
        /*005a*/ 	.short	0x0010


	//----- nvinfo : EIATTR_SW_WAR
	.align		4
.L_32:
        /*005c*/ 	.byte	0x04, 0x36
        /*005e*/ 	.short	(.L_34 - .L_33)
.L_33:
        /*0060*/ 	.word	0x00000008
.L_34:


//--------------------- .nv.info._Z12setup_kernelP17curandStateXORWOW --------------------------
	.section	.nv.info._Z12setup_kernelP17curandStateXORWOW,"",@"SHT_CUDA_INFO"
	.sectionflags	@""
	.align	4


	//----- nvinfo : EIATTR_CUDA_API_VERSION
	.align		4
        /*0000*/ 	.byte	0x04, 0x37
        /*0002*/ 	.short	(.L_36 - .L_35)
.L_35:
        /*0004*/ 	.word	0x00000082


	//----- nvinfo : EIATTR_KPARAM_INFO
	.align		4
.L_36:
        /*0008*/ 	.byte	0x04, 0x17
        /*000a*/ 	.short	(.L_38 - .L_37)
.L_37:
        /*000c*/ 	.word	0x00000000
        /*0010*/ 	.short	0x0000
        /*0012*/ 	.short	0x0000
        /*0014*/ 	.byte	0x00, 0xf5, 0x21, 0x00


	//----- nvinfo : EIATTR_SPARSE_MMA_MASK
	.align		4
.L_38:
        /*0018*/ 	.byte	0x03, 0x50
        /*001a*/ 	.short	0x0000


	//----- nvinfo : EIATTR_MAXREG_COUNT
	.align		4
        /*001c*/ 	.byte	0x03, 0x1b
        /*001e*/ 	.short	0x00ff


	//----- nvinfo : EIATTR_MERCURY_ISA_VERSION
	.align		4
        /*0020*/ 	.byte	0x03, 0x5f
        /*0022*/ 	.short	0x0101


	//----- nvinfo : EIATTR_VRC_CTA_INIT_COUNT
	.align		4
        /*0024*/ 	.byte	0x02, 0x4a
	.zero		1
	.zero		1


	//----- nvinfo : EIATTR_EXIT_INSTR_OFFSETS
	.align		4
        /*0028*/ 	.byte	0x04, 0x1c
        /*002a*/ 	.short	(.L_40 - .L_39)


	//   ....[0]....
.L_39:
        /*002c*/ 	.word	0x00001bd0


	//----- nvinfo : EIATTR_CRS_STACK_SIZE
	.align		4
.L_40:
        /*0030*/ 	.byte	0x04, 0x1e
        /*0032*/ 	.short	(.L_42 - .L_41)
.L_41:
        /*0034*/ 	.word	0x00000000


	//----- nvinfo : EIATTR_CBANK_PARAM_SIZE
	.align		4
.L_42:
        /*0038*/ 	.byte	0x03, 0x19
        /*003a*/ 	.short	0x0008


	//----- nvinfo : EIATTR_PARAM_CBANK
	.align		4
        /*003c*/ 	.byte	0x04, 0x0a
        /*003e*/ 	.short	(.L_44 - .L_43)
	.align		4
.L_43:
        /*0040*/ 	.word	index@(.nv.constant0._Z12setup_kernelP17curandStateXORWOW)
        /*0044*/ 	.short	0x0380
        /*0046*/ 	.short	0x0008


	//----- nvinfo : EIATTR_SW_WAR
	.align		4
.L_44:
        /*0048*/ 	.byte	0x04, 0x36
        /*004a*/ 	.short	(.L_46 - .L_45)
.L_45:
        /*004c*/ 	.word	0x00000008
.L_46:


//--------------------- .nv.callgraph             --------------------------
	.section	.nv.callgraph,"",@"SHT_CUDA_CALLGRAPH"
	.align	4
	.sectionentsize	8
	.align		4
        /*0000*/ 	.word	0x00000000
	.align		4
        /*0004*/ 	.word	0xffffffff
	.align		4
        /*0008*/ 	.word	0x00000000
	.align		4
        /*000c*/ 	.word	0xfffffffe
	.align		4
        /*0010*/ 	.word	0x00000000
	.align		4
        /*0014*/ 	.word	0xfffffffd
	.align		4
        /*0018*/ 	.word	0x00000000
	.align		4
        /*001c*/ 	.word	0xfffffffc


//--------------------- .nv.constant4             --------------------------
	.section	.nv.constant4,"a",@progbits
	.align	8
	.align		8
.nv.constant4:
        /*0000*/ 	.dword	precalc_xorwow_matrix
	.align		8
        /*0008*/ 	.dword	precalc_xorwow_offset_matrix
	.align		8
        /*0010*/ 	.dword	mrg32k3aM1
	.align		8
        /*0018*/ 	.dword	mrg32k3aM2
	.align		8
        /*0020*/ 	.dword	mrg32k3aM1SubSeq
	.align		8
        /*0028*/ 	.dword	mrg32k3aM2SubSeq
	.align		8
        /*0030*/ 	.dword	mrg32k3aM1Seq
	.align		8
        /*0038*/ 	.dword	mrg32k3aM2Seq


//--------------------- .nv.constant3             --------------------------
	.section	.nv.constant3,"a",@progbits
	.align	8
.nv.constant3:
	.type		__cr_lgamma_table,@object
	.size		__cr_lgamma_table,(.L_8 - __cr_lgamma_table)
__cr_lgamma_table:
        /*0000*/ 	.byte	0x00, 0x00, 0x00, 0x00, 0x00, 0x00, 0x00, 0x00, 0x00, 0x00, 0x00, 0x00, 0x00, 0x00, 0x00, 0x00
        /*0010*/ 	.byte	0xef, 0x39, 0xfa, 0xfe, 0x42, 0x2e, 0xe6, 0x3f, 0x02, 0x20, 0x2a, 0xfa, 0x0b, 0xab, 0xfc, 0x3f
        /*0020*/ 	.byte	0xf9, 0x2c, 0x92, 0x7c, 0xa7, 0x6c, 0x09, 0x40, 0xc9, 0x79, 0x44, 0x3c, 0x64, 0x26, 0x13, 0x40
        /*0030*/ 	.byte	0xca, 0x01, 0xcf, 0x3a, 0x27, 0x51, 0x1a, 0x40, 0x30, 0xcc, 0x2d, 0xf3, 0xe1, 0x0c, 0x21, 0x40
        /*0040*/ 	.byte	0x0d, 0xb7, 0xfc, 0x82, 0x8e, 0x35, 0x25, 0x40
.L_8:


//--------------------- .text._Z15generate_kernelP17curandStateXORWOWPj --------------------------
	.section	.text._Z15generate_kernelP17curandStateXORWOWPj,"ax",@progbits
	.align	128
        .global         _Z15generate_kernelP17curandStateXORWOWPj
        .type           _Z15generate_kernelP17curandStateXORWOWPj,@function
        .size           _Z15generate_kernelP17curandStateXORWOWPj,(.L_x_17 - _Z15generate_kernelP17curandStateXORWOWPj)
        .other          _Z15generate_kernelP17curandStateXORWOWPj,@"STO_CUDA_ENTRY STV_DEFAULT"
_Z15generate_kernelP17curandStateXORWOWPj:
.text._Z15generate_kernelP17curandStateXORWOWPj:
[----:B------:R-:W-:Y:S01]  /*0000*/  LDC R1, c[0x0][0x37c] ;  /* 0x0000df00ff017b82 */ /* 0x000fe20000000800 */
[----:B------:R-:W0:Y:S07]  /*0010*/  S2R R5, SR_TID.X ;  /* 0x0000000000057919 */ /* 0x000e2e0000002100 */
[----:B------:R-:W0:Y:S01]  /*0020*/  S2UR UR6, SR_CTAID.X ;  /* 0x00000000000679c3 */ /* 0x000e220000002500 */
[----:B------:R-:W1:Y:S07]  /*0030*/  LDCU.64 UR4, c[0x0][0x358] ;  /* 0x00006b00ff0477ac */ /* 0x000e6e0008000a00 */
[----:B------:R-:W0:Y:S08]  /*0040*/  LDC R0, c[0x0][0x360] ;  /* 0x0000d800ff007b82 */ /* 0x000e300000000800 */
[----:B------:R-:W2:Y:S01]  /*0050*/  LDC.64 R2, c[0x0][0x380] ;  /* 0x0000e000ff027b82 */ /* 0x000ea20000000a00 */
[----:B0-----:R-:W-:-:S04]  /*0060*/  IMAD R5, R0, UR6, R5 ;  /* 0x0000000600057c24 */ /* 0x001fc8000f8e0205 */
[----:B--2---:R-:W-:-:S05]  /*0070*/  IMAD.WIDE R2, R5, 0x30, R2 ;  /* 0x0000003005027825 */ /* 0x004fca00078e0202 */
[----:B-1----:R-:W2:Y:S04]  /*0080*/  LDG.E.64 R8, desc[UR4][R2.64] ;  /* 0x0000000402087981 */ /* 0x002ea8000c1e1b00 */
[----:B------:R-:W3:Y:S04]  /*0090*/  LDG.E.64 R4, desc[UR4][R2.64+0x10] ;  /* 0x0000100402047981 */ /* 0x000ee8000c1e1b00 */
[----:B------:R-:W4:Y:S01]  /*00a0*/  LDG.E.64 R6, desc[UR4][R2.64+0x8] ;  /* 0x0000080402067981 */ /* 0x000f22000c1e1b00 */
[----:B--2---:R-:W-:-:S04]  /*00b0*/  SHF.R.U32.HI R0, RZ, 0x2, R9 ;  /* 0x00000002ff007819 */ /* 0x004fc80000011609 */
[----:B------:R-:W-:Y:S01]  /*00c0*/  LOP3.LUT R0, R0, R9, RZ, 0x3c, !PT ;  /* 0x0000000900007212 */ /* 0x000fe200078e3cff */
[----:B---3--:R-:W-:Y:S01]  /*00d0*/  IMAD.SHL.U32 R9, R5, 0x10, RZ ;  /* 0x0000001005097824 */ /* 0x008fe200078e00ff */
[----:B------:R0:W-:Y:S01]  /*00e0*/  STG.E.64 desc[UR4][R2.64+0x8], R4 ;  /* 0x0000080402007986 */ /* 0x0001e2000c101b04 */
[----:B----4-:R-:W-:Y:S02]  /*00f0*/  SHF.R.U32.HI R11, RZ, 0x2, R6 ;  /* 0x00000002ff0b7819 */ /* 0x010fe40000011606 */
[----:B------:R-:W-:Y:S02]  /*0100*/  IMAD.SHL.U32 R10, R0, 0x2, RZ ;  /* 0x00000002000a7824 */ /* 0x000fe400078e00ff */
[----:B------:R-:W-:-:S03]  /*0110*/  LOP3.LUT R11, R11, R6, RZ, 0x3c, !PT ;  /* 0x000000060b0b7212 */ /* 0x000fc600078e3cff */
[----:B------:R-:W-:Y:S01]  /*0120*/  LOP3.LUT R10, R0, R10, R9, 0x96, !PT ;  /* 0x0000000a000a7212 */ /* 0x000fe200078e9609 */
[----:B------:R-:W-:Y:S02]  /*0130*/  IMAD.MOV.U32 R9, RZ, RZ, 0x2f800000 ;  /* 0x2f800000ff097424 */ /* 0x000fe400078e00ff */
[----:B------:R-:W-:Y:S01]  /*0140*/  IMAD.SHL.U32 R6, R11, 0x2, RZ ;  /* 0x000000020b067824 */ /* 0x000fe200078e00ff */
[----:B------:R-:W-:-:S05]  /*0150*/  LOP3.LUT R10, R10, R5, RZ, 0x3c, !PT ;  /* 0x000000050a0a7212 */ /* 0x000fca00078e3cff */
[----:B------:R-:W-:-:S05]  /*0160*/  IMAD.SHL.U32 R0, R10, 0x10, RZ ;  /* 0x000000100a007824 */ /* 0x000fca00078e00ff */
[----:B------:R-:W-:Y:S01]  /*0170*/  LOP3.LUT R11, R11, R6, R0, 0x96, !PT ;  /* 0x000000060b0b7212 */ /* 0x000fe200078e9600 */
[C---:B------:R-:W-:Y:S01]  /*0180*/  VIADD R6, R8.reuse, 0xb0f8a ;  /* 0x000b0f8a08067836 */ /* 0x040fe20000000000 */
[----:B------:R-:W-:Y:S02]  /*0190*/  IADD3 R8, PT, PT, R8, 0x587c5, R10 ;  /* 0x000587c508087810 */ /* 0x000fe40007ffe00a */
[----:B------:R-:W-:Y:S02]  /*01a0*/  LOP3.LUT R11, R11, R10, RZ, 0x3c, !PT ;  /* 0x0000000a0b0b7212 */ /* 0x000fe400078e3cff */
[----:B------:R-:W-:Y:S01]  /*01b0*/  I2FP.F32.U32 R8, R8 ;  /* 0x0000000800087245 */ /* 0x000fe20000201000 */
[----:B------:R0:W-:Y:S02]  /*01c0*/  STG.E.64 desc[UR4][R2.64], R6 ;  /* 0x0000000602007986 */ /* 0x0001e4000c101b04 */
[----:B------:R-:W-:Y:S02]  /*01d0*/  IMAD.IADD R0, R11, 0x1, R6 ;  /* 0x000000010b007824 */ /* 0x000fe400078e0206 */
[----:B------:R-:W-:Y:S01]  /*01e0*/  FFMA R8, R8, R9, 1.1641532182693481445e-10 ;  /* 0x2f00000008087423 */ /* 0x000fe20000000009 */
[----:B------:R0:W-:Y:S02]  /*01f0*/  STG.E.64 desc[UR4][R2.64+0x10], R10 ;  /* 0x0000100a02007986 */ /* 0x0001e4000c101b04 */
[----:B------:R-:W-:-:S05]  /*0200*/  I2FP.F32.U32 R0, R0 ;  /* 0x0000000000007245 */ /* 0x000fca0000201000 */
[----:B------:R-:W-:-:S04]  /*0210*/  FFMA R0, R0, R9, 1.1641532182693481445e-10 ;  /* 0x2f00000000007423 */ /* 0x000fc80000000009 */
[----:B------:R-:W-:-:S04]  /*0220*/  FMUL R9, R0, R0 ;  /* 0x0000000000097220 */ /* 0x000fc80000400000 */
[----:B------:R-:W-:-:S05]  /*0230*/  FFMA R9, R8, R8, R9 ;  /* 0x0000000808097223 */ /* 0x000fca0000000009 */
[----:B------:R-:W-:-:S13]  /*0240*/  FSETP.GTU.AND P0, PT, R9, 1, PT ;  /* 0x3f8000000900780b */ /* 0x000fda0003f0c000 */
[----:B0-----:R-:W-:Y:S05]  /*0250*/  @P0 EXIT ;  /* 0x000000000000094d */ /* 0x001fea0003800000 */
[----:B------:R-:W0:Y:S01]  /*0260*/  S2R R0, SR_LANEID ;  /* 0x0000000000007919 */ /* 0x000e220000000000 */
[----:B------:R-:W1:Y:S01]  /*0270*/  LDC.64 R2, c[0x0][0x388] ;  /* 0x0000e200ff027b82 */ /* 0x000e620000000a00 */
[----:B------:R-:W-:Y:S02]  /*0280*/  VOTEU.ANY UR6, UPT, PT ;  /* 0x0000000000067886 */ /* 0x000fe400038e0100 */
[----:B------:R-:W-:Y:S02]  /*0290*/  UFLO.U32 UR7, UR6 ;  /* 0x00000006000772bd */ /* 0x000fe400080e0000 */
[----:B------:R-:W1:Y:S04]  /*02a0*/  POPC R5, UR6 ;  /* 0x0000000600057d09 */ /* 0x000e680008000000 */
[----:B0-----:R-:W-:-:S13]  /*02b0*/  ISETP.EQ.U32.AND P0, PT, R0, UR7, PT ;  /* 0x0000000700007c0c */ /* 0x001fda000bf02070 */
[----:B-1----:R-:W-:Y:S01]  /*02c0*/  @P0 REDG.E.ADD.STRONG.GPU desc[UR4][R2.64], R5 ;  /* 0x000000050200098e */ /* 0x002fe2000c12e104 */
[----:B------:R-:W-:Y:S05]  /*02d0*/  EXIT ;  /* 0x000000000000794d */ /* 0x000fea0003800000 */
.L_x_0:
[----:B------:R-:W-:-:S00]  /*02e0*/  BRA `(.L_x_0) ;  /* 0xfffffffc00fc7947 */ /* 0x000fc0000383ffff */
[----:B------:R-:W-:-:S00]  /*02f0*/  NOP ;  /* 0x0000000000007918 */ /* 0x000fc00000000000 */
        /* <DEDUP_REMOVED lines=8> */
.L_x_17:


//--------------------- .text._Z12setup_kernelP17curandStateXORWOW --------------------------
	.section	.text._Z12setup_kernelP17curandStateXORWOW,"ax",@progbits
	.align	128
        .global         _Z12setup_kernelP17curandStateXORWOW
        .type           _Z12setup_kernelP17curandStateXORWOW,@function
        .size           _Z12setup_kernelP17curandStateXORWOW,(.L_x_18 - _Z12setup_kernelP17curandStateXORWOW)
        .other          _Z12setup_kernelP17curandStateXORWOW,@"STO_CUDA_ENTRY STV_DEFAULT"
_Z12setup_kernelP17curandStateXORWOW:
.text._Z12setup_kernelP17curandStateXORWOW:
[----:B------:R-:W-:Y:S01]  /*0000*/  LDC R1, c[0x0][0x37c] ;  /* 0x0000df00ff017b82 */ /* 0x000fe20000000800 */
[----:B------:R-:W0:Y:S07]  /*0010*/  S2R R0, SR_TID.X ;  /* 0x0000000000007919 */ /* 0x000e2e0000002100 */
[----:B------:R-:W0:Y:S01]  /*0020*/  S2UR UR6, SR_CTAID.X ;  /* 0x00000000000679c3 */ /* 0x000e220000002500 */
[----:B------:R-:W1:Y:S01]  /*0030*/  LDCU.64 UR4, c[0x0][0x358] ;  /* 0x00006b00ff0477ac */ /* 0x000e620008000a00 */
[----:B------:R-:W-:Y:S01]  /*0040*/  IMAD.MOV.U32 R4, RZ, RZ, -0x521c20b8 ;  /* 0xade3df48ff047424 */ /* 0x000fe200078e00ff */
[----:B------:R-:W-:Y:S01]  /*0050*/  BSSY.RECONVERGENT B0, `(.L_x_1) ;  /* 0x00001b1000007945 */ /* 0x000fe20003800200 */
[----:B------:R-:W-:-:S02]  /*0060*/  IMAD.MOV.U32 R6, RZ, RZ, -0x3988a92b ;  /* 0xc67756d5ff067424 */ /* 0x000fc400078e00ff */
[----:B------:R-:W-:Y:S02]  /*0070*/  IMAD.MOV.U32 R7, RZ, RZ, -0x75bd8fc ;  /* 0xf8a42704ff077424 */ /* 0x000fe400078e00ff */
[----:B------:R-:W0:Y:S01]  /*0080*/  LDC R5, c[0x0][0x360] ;  /* 0x0000d800ff057b82 */ /* 0x000e220000000800 */
[----:B------:R-:W-:Y:S02]  /*0090*/  IMAD.MOV.U32 R8, RZ, RZ, -0x23270784 ;  /* 0xdcd8f87cff087424 */ /* 0x000fe400078e00ff */
[----:B------:R-:W-:-:S05]  /*00a0*/  IMAD.MOV.U32 R9, RZ, RZ, -0x2bbabdb7 ;  /* 0xd4454249ff097424 */ /* 0x000fca00078e00ff */
[----:B------:R-:W2:Y:S01]  /*00b0*/  LDC.64 R2, c[0x0][0x380] ;  /* 0x0000e000ff027b82 */ /* 0x000ea20000000a00 */
[----:B0-----:R-:W-:Y:S02]  /*00c0*/  IMAD R0, R5, UR6, R0 ;  /* 0x0000000605007c24 */ /* 0x001fe4000f8e0200 */
[----:B------:R-:W-:-:S03]  /*00d0*/  IMAD.MOV.U32 R5, RZ, RZ, -0x24b72fbb ;  /* 0xdb48d045ff057424 */ /* 0x000fc600078e00ff */
[C---:B------:R-:W-:Y:S01]  /*00e0*/  ISETP.NE.AND P0, PT, R0.reuse, RZ, PT ;  /* 0x000000ff0000720c */ /* 0x040fe20003f05270 */
[----:B--2---:R-:W-:-:S05]  /*00f0*/  IMAD.WIDE R2, R0, 0x30, R2 ;  /* 0x0000003000027825 */ /* 0x004fca00078e0202 */
[----:B-1----:R0:W-:Y:S04]  /*0100*/  STG.E.64 desc[UR4][R2.64], R4 ;  /* 0x0000000402007986 */ /* 0x0021e8000c101b04 */
[----:B------:R0:W-:Y:S04]  /*0110*/  STG.E.64 desc[UR4][R2.64+0x8], R6 ;  /* 0x0000080602007986 */ /* 0x0001e8000c101b04 */
[----:B------:R0:W-:Y:S01]  /*0120*/  STG.E.64 desc[UR4][R2.64+0x10], R8 ;  /* 0x0000100802007986 */ /* 0x0001e2000c101b04 */
[----:B------:R-:W-:Y:S05]  /*0130*/  @!P0 BRA `(.L_x_2) ;  /* 0x0000001800888947 */ /* 0x000fea0003800000 */
[----:B------:R-:W-:Y:S01]  /*0140*/  BSSY.RECONVERGENT B1, `(.L_x_3) ;  /* 0x00000d1000017945 */ /* 0x000fe20003800200 */
[--C-:B------:R-:W-:Y:S01]  /*0150*/  SHF.R.S32.HI R12, RZ, 0x1f, R0.reuse ;  /* 0x0000001fff0c7819 */ /* 0x100fe20000011400 */
[----:B------:R-:W-:Y:S02]  /*0160*/  IMAD.MOV.U32 R13, RZ, RZ, RZ ;  /* 0x000000ffff0d7224 */ /* 0x000fe400078e00ff */
[----:B------:R-:W-:-:S07]  /*0170*/  IMAD.MOV.U32 R15, RZ, RZ, R0 ;  /* 0x000000ffff0f7224 */ /* 0x000fce00078e0000 */
.L_x_9:
[----:B------:R-:W-:Y:S01]  /*0180*/  LOP3.LUT R14, R15, 0x3, RZ, 0xc0, !PT ;  /* 0x000000030f0e7812 */ /* 0x000fe200078ec0ff */
[----:B------:R-:W-:Y:S03]  /*0190*/  BSSY.RECONVERGENT B2, `(.L_x_4) ;  /* 0x00000c5000027945 */ /* 0x000fe60003800200 */
[----:B------:R-:W-:-:S04]  /*01a0*/  ISETP.NE.U32.AND P0, PT, R14, RZ, PT ;  /* 0x000000ff0e00720c */ /* 0x000fc80003f05070 */
[----:B------:R-:W-:-:S13]  /*01b0*/  ISETP.NE.AND.EX P0, PT, RZ, RZ, PT, P0 ;  /* 0x000000ffff00720c */ /* 0x000fda0003f05300 */
[----:B-1----:R-:W-:Y:S05]  /*01c0*/  @!P0 BRA `(.L_x_5) ;  /* 0x0000000c00048947 */ /* 0x002fea0003800000 */
[----:B0-----:R-:W0:Y:S01]  /*01d0*/  LDC.64 R8, c[0x4][RZ] ;  /* 0x01000000ff087b82 */ /* 0x001e220000000a00 */
[----:B------:R-:W-:Y:S02]  /*01e0*/  IMAD.MOV.U32 R17, RZ, RZ, RZ ;  /* 0x000000ffff117224 */ /* 0x000fe400078e00ff */
[----:B0-----:R-:W-:-:S07]  /*01f0*/  IMAD.WIDE.U32 R8, R13, 0xc80, R8 ;  /* 0x00000c800d087825 */ /* 0x001fce00078e0008 */
.L_x_8:
[----:B-1----:R-:W-:Y:S01]  /*0200*/  IMAD.MOV.U32 R19, RZ, RZ, RZ ;  /* 0x000000ffff137224 */ /* 0x002fe200078e00ff */
[----:B------:R-:W-:Y:S01]  /*0210*/  CS2R R6, SRZ ;  /* 0x0000000000067805 */ /* 0x000fe2000001ff00 */
[----:B------:R-:W-:Y:S01]  /*0220*/  IMAD.MOV.U32 R21, RZ, RZ, RZ ;  /* 0x000000ffff157224 */ /* 0x000fe200078e00ff */
[----:B------:R-:W-:-:S07]  /*0230*/  CS2R R4, SRZ ;  /* 0x0000000000047805 */ /* 0x000fce000001ff00 */
.L_x_7:
[----:B------:R-:W-:-:S05]  /*0240*/  IMAD.WIDE.U32 R10, R21, 0x4, R2 ;  /* 0x00000004150a7825 */ /* 0x000fca00078e0002 */
[----:B------:R0:W5:Y:S01]  /*0250*/  LDG.E R16, desc[UR4][R10.64+0x4] ;  /* 0x000004040a107981 */ /* 0x000162000c1e1900 */
[----:B------:R-:W-:Y:S02]  /*0260*/  IMAD.SHL.U32 R18, R21, 0x20, RZ ;  /* 0x0000002015127824 */ /* 0x000fe400078e00ff */
[----:B------:R-:W-:-:S07]  /*0270*/  IMAD.MOV.U32 R23, RZ, RZ, RZ ;  /* 0x000000ffff177224 */ /* 0x000fce00078e00ff */
.L_x_6:
[----:B-----5:R-:W-:Y:S01]  /*0280*/  SHF.R.U32.HI R22, RZ, R23, R16 ;  /* 0x00000017ff167219 */ /* 0x020fe20000011610 */
[----:B0-----:R-:W-:-:S03]  /*0290*/  IMAD.IADD R10, R18, 0x1, R23 ;  /* 0x00000001120a7824 */ /* 0x001fc600078e0217 */
[----:B------:R-:W-:-:S04]  /*02a0*/  LOP3.LUT R11, R22, 0x1, RZ, 0xc0, !PT ;  /* 0x00000001160b7812 */ /* 0x000fc800078ec0ff */
[----:B------:R-:W-:Y:S01]  /*02b0*/  ISETP.NE.U32.AND P0, PT, R11, 0x1, PT ;  /* 0x000000010b00780c */ /* 0x000fe20003f05070 */
[----:B------:R-:W-:-:S03]  /*02c0*/  IMAD R11, R10, 0x5, RZ ;  /* 0x000000050a0b7824 */ /* 0x000fc600078e02ff */
[----:B------:R-:W-:Y:S01]  /*02d0*/  R2P PR, R22, 0x7e ;  /* 0x0000007e16007804 */ /* 0x000fe20000000000 */
[----:B------:R-:W-:-:S08]  /*02e0*/  IMAD.WIDE.U32 R10, R11, 0x4, R8 ;  /* 0x000000040b0a7825 */ /* 0x000fd000078e0008 */
[----:B------:R-:W2:Y:S04]  /*02f0*/  @!P0 LDG.E R20, desc[UR4][R10.64+0x10] ;  /* 0x000010040a148981 */ /* 0x000ea8000c1e1900 */
[----:B------:R-:W3:Y:S04]  /*0300*/  @P1 LDG.E R24, desc[UR4][R10.64+0x24] ;  /* 0x000024040a181981 */ /* 0x000ee8000c1e1900 */
[----:B------:R-:W4:Y:S04]  /*0310*/  @P2 LDG.E R26, desc[UR4][R10.64+0x38] ;  /* 0x000038040a1a2981 */ /* 0x000f28000c1e1900 */
[----:B------:R-:W4:Y:S04]  /*0320*/  @P3 LDG.E R28, desc[UR4][R10.64+0x4c] ;  /* 0x00004c040a1c3981 */ /* 0x000f28000c1e1900 */
[----:B------:R-:W4:Y:S04]  /*0330*/  @!P0 LDG.E R25, desc[UR4][R10.64+0x4] ;  /* 0x000004040a198981 */ /* 0x000f28000c1e1900 */
[----:B------:R-:W4:Y:S01]  /*0340*/  @P1 LDG.E R27, desc[UR4][R10.64+0x20] ;  /* 0x000020040a1b1981 */ /* 0x000f22000c1e1900 */
[----:B--2---:R-:W-:-:S03]  /*0350*/  @!P0 LOP3.LUT R7, R7, R20, RZ, 0x3c, !PT ;  /* 0x0000001407078212 */ /* 0x004fc600078e3cff */
[----:B------:R-:W2:Y:S01]  /*0360*/  @!P0 LDG.E R20, desc[UR4][R10.64] ;  /* 0x000000040a148981 */ /* 0x000ea2000c1e1900 */
[----:B---3--:R-:W-:-:S03]  /*0370*/  @P1 LOP3.LUT R7, R7, R24, RZ, 0x3c, !PT ;  /* 0x0000001807071212 */ /* 0x008fc600078e3cff */
[----:B------:R-:W3:Y:S01]  /*0380*/  @P4 LDG.E R24, desc[UR4][R10.64+0x60] ;  /* 0x000060040a184981 */ /* 0x000ee2000c1e1900 */
[----:B----4-:R-:W-:-:S03]  /*0390*/  @P2 LOP3.LUT R7, R7, R26, RZ, 0x3c, !PT ;  /* 0x0000001a07072212 */ /* 0x010fc600078e3cff */
[----:B------:R-:W4:Y:S01]  /*03a0*/  @P5 LDG.E R26, desc[UR4][R10.64+0x74] ;  /* 0x000074040a1a5981 */ /* 0x000f22000c1e1900 */
[----:B------:R-:W-:Y:S02]  /*03b0*/  @P3 LOP3.LUT R7, R7, R28, RZ, 0x3c, !PT ;  /* 0x0000001c07073212 */ /* 0x000fe400078e3cff */
[----:B------:R-:W-:Y:S02]  /*03c0*/  @!P0 LOP3.LUT R4, R4, R25, RZ, 0x3c, !PT ;  /* 0x0000001904048212 */ /* 0x000fe400078e3cff */
[----:B------:R-:W4:Y:S01]  /*03d0*/  @!P0 LDG.E R25, desc[UR4][R10.64+0xc] ;  /* 0x00000c040a198981 */ /* 0x000f22000c1e1900 */
[----:B--2---:R-:W-:-:S03]  /*03e0*/  @!P0 LOP3.LUT R19, R19, R20, RZ, 0x3c, !PT ;  /* 0x0000001413138212 */ /* 0x004fc600078e3cff */
[----:B------:R-:W2:Y:S01]  /*03f0*/  @!P0 LDG.E R20, desc[UR4][R10.64+0x8] ;  /* 0x000008040a148981 */ /* 0x000ea2000c1e1900 */
[----:B---3--:R-:W-:-:S03]  /*0400*/  @P4 LOP3.LUT R7, R7, R24, RZ, 0x3c, !PT ;  /* 0x0000001807074212 */ /* 0x008fc600078e3cff */
[----:B------:R-:W3:Y:S01]  /*0410*/  @P1 LDG.E R24, desc[UR4][R10.64+0x14] ;  /* 0x000014040a181981 */ /* 0x000ee2000c1e1900 */
[----:B----4-:R-:W-:-:S03]  /*0420*/  @!P0 LOP3.LUT R6, R6, R25, RZ, 0x3c, !PT ;  /* 0x0000001906068212 */ /* 0x010fc600078e3cff */
[----:B------:R-:W4:Y:S01]  /*0430*/  @P1 LDG.E R25, desc[UR4][R10.64+0x18] ;  /* 0x000018040a191981 */ /* 0x000f22000c1e1900 */
[----:B--2---:R-:W-:-:S03]  /*0440*/  @!P0 LOP3.LUT R5, R5, R20, RZ, 0x3c, !PT ;  /* 0x0000001405058212 */ /* 0x004fc600078e3cff */
[----:B------:R-:W2:Y:S01]  /*0450*/  @P1 LDG.E R20, desc[UR4][R10.64+0x1c] ;  /* 0x00001c040a141981 */ /* 0x000ea2000c1e1900 */
[----:B---3--:R-:W-:-:S03]  /*0460*/  @P1 LOP3.LUT R19, R19, R24, RZ, 0x3c, !PT ;  /* 0x0000001813131212 */ /* 0x008fc600078e3cff */
[----:B------:R-:W3:Y:S01]  /*0470*/  @P2 LDG.E R24, desc[UR4][R10.64+0x28] ;  /* 0x000028040a182981 */ /* 0x000ee2000c1e1900 */
[----:B------:R-:W-:-:S03]  /*0480*/  @P1 LOP3.LUT R6, R6, R27, RZ, 0x3c, !PT ;  /* 0x0000001b06061212 */ /* 0x000fc600078e3cff */
[----:B------:R-:W3:Y:S01]  /*0490*/  @P2 LDG.E R27, desc[UR4][R10.64+0x34] ;  /* 0x000034040a1b2981 */ /* 0x000ee2000c1e1900 */
[----:B----4-:R-:W-:-:S03]  /*04a0*/  @P1 LOP3.LUT R4, R4, R25, RZ, 0x3c, !PT ;  /* 0x0000001904041212 */ /* 0x010fc600078e3cff */
[----:B------:R-:W4:Y:S01]  /*04b0*/  @P2 LDG.E R25, desc[UR4][R10.64+0x2c] ;  /* 0x00002c040a192981 */ /* 0x000f22000c1e1900 */
[----:B--2---:R-:W-:-:S03]  /*04c0*/  @P1 LOP3.LUT R5, R5, R20, RZ, 0x3c, !PT ;  /* 0x0000001405051212 */ /* 0x004fc600078e3cff */
        /* <DEDUP_REMOVED lines=27> */
[----:B------:R-:W-:Y:S02]  /*0680*/  LOP3.LUT P0, RZ, R22, 0x80, RZ, 0xc0, !PT ;  /* 0x0000008016ff7812 */ /* 0x000fe4000780c0ff */
[----:B------:R-:W-:Y:S02]  /*0690*/  @P5 LOP3.LUT R6, R6, R27, RZ, 0x3c, !PT ;  /* 0x0000001b06065212 */ /* 0x000fe400078e3cff */
        /* <DEDUP_REMOVED lines=17> */
[----:B------:R-:W-:Y:S02]  /*07b0*/  @P6 LOP3.LUT R7, R7, R26, RZ, 0x3c, !PT ;  /* 0x0000001a07076212 */ /* 0x000fe400078e3cff */
[----:B------:R-:W-:Y:S02]  /*07c0*/  @P0 LOP3.LUT R6, R6, R27, RZ, 0x3c, !PT ;  /* 0x0000001b06060212 */ /* 0x000fe400078e3cff */
[----:B----4-:R-:W-:Y:S02]  /*07d0*/  @P0 LOP3.LUT R4, R4, R25, RZ, 0x3c, !PT ;  /* 0x0000001904040212 */ /* 0x010fe400078e3cff */
[----:B--2---:R-:W-:Y:S02]  /*07e0*/  @P0 LOP3.LUT R5, R5, R20, RZ, 0x3c, !PT ;  /* 0x0000001405050212 */ /* 0x004fe400078e3cff */
[----:B---3--:R-:W-:Y:S02]  /*07f0*/  @P0 LOP3.LUT R7, R7, R24, RZ, 0x3c, !PT ;  /* 0x0000001807070212 */ /* 0x008fe400078e3cff */
[----:B------:R-:W-:-:S13]  /*0800*/  R2P PR, R22.B1, 0x7f ;  /* 0x0000007f16007804 */ /* 0x000fda0000001000 */
[----:B------:R-:W2:Y:S04]  /*0810*/  @P0 LDG.E R20, desc[UR4][R10.64+0xa0] ;  /* 0x0000a0040a140981 */ /* 0x000ea8000c1e1900 */
[----:B------:R-:W3:Y:S04]  /*0820*/  @P1 LDG.E R26, desc[UR4][R10.64+0xb4] ;  /* 0x0000b4040a1a1981 */ /* 0x000ee8000c1e1900 */
[----:B------:R-:W4:Y:S04]  /*0830*/  @P0 LDG.E R25, desc[UR4][R10.64+0xa4] ;  /* 0x0000a4040a190981 */ /* 0x000f28000c1e1900 */
[----:B------:R-:W4:Y:S04]  /*0840*/  @P0 LDG.E R24, desc[UR4][R10.64+0xa8] ;  /* 0x0000a8040a180981 */ /* 0x000f28000c1e1900 */
[----:B------:R-:W4:Y:S01]  /*0850*/  @P0 LDG.E R27, desc[UR4][R10.64+0xac] ;  /* 0x0000ac040a1b0981 */ /* 0x000f22000c1e1900 */
[----:B--2---:R-:W-:-:S03]  /*0860*/  @P0 LOP3.LUT R19, R19, R20, RZ, 0x3c, !PT ;  /* 0x0000001413130212 */ /* 0x004fc600078e3cff */
[----:B------:R-:W2:Y:S01]  /*0870*/  @P1 LDG.E R20, desc[UR4][R10.64+0xbc] ;  /* 0x0000bc040a141981 */ /* 0x000ea2000c1e1900 */
[----:B---3--:R-:W-:-:S03]  /*0880*/  @P1 LOP3.LUT R19, R19, R26, RZ, 0x3c, !PT ;  /* 0x0000001a13131212 */ /* 0x008fc600078e3cff */
[----:B------:R-:W3:Y:S01]  /*0890*/  @P0 LDG.E R26, desc[UR4][R10.64+0xb0] ;  /* 0x0000b0040a1a0981 */ /* 0x000ee2000c1e1900 */
[----:B----4-:R-:W-:-:S03]  /*08a0*/  @P0 LOP3.LUT R4, R4, R25, RZ, 0x3c, !PT ;  /* 0x0000001904040212 */ /* 0x010fc600078e3cff */
[----:B------:R-:W4:Y:S01]  /*08b0*/  @P1 LDG.E R25, desc[UR4][R10.64+0xb8] ;  /* 0x0000b8040a191981 */ /* 0x000f22000c1e1900 */
[----:B------:R-:W-:-:S03]  /*08c0*/  @P0 LOP3.LUT R5, R5, R24, RZ, 0x3c, !PT ;  /* 0x0000001805050212 */ /* 0x000fc600078e3cff */
[----:B------:R-:W2:Y:S01]  /*08d0*/  @P2 LDG.E R24, desc[UR4][R10.64+0xc8] ;  /* 0x0000c8040a182981 */ /* 0x000ea2000c1e1900 */
[----:B------:R-:W-:-:S03]  /*08e0*/  @P0 LOP3.LUT R6, R6, R27, RZ, 0x3c, !PT ;  /* 0x0000001b06060212 */ /* 0x000fc600078e3cff */
[----:B------:R-:W2:Y:S01]  /*08f0*/  @P2 LDG.E R27, desc[UR4][R10.64+0xcc] ;  /* 0x0000cc040a1b2981 */ /* 0x000ea2000c1e1900 */
[----:B---3--:R-:W-:Y:S02]  /*0900*/  @P0 LOP3.LUT R7, R7, R26, RZ, 0x3c, !PT ;  /* 0x0000001a07070212 */ /* 0x008fe400078e3cff */
[----:B------:R-:W-:Y:S02]  /*0910*/  LOP3.LUT P0, RZ, R22, 0x8000, RZ, 0xc0, !PT ;  /* 0x0000800016ff7812 */ /* 0x000fe4000780c0ff */
[----:B----4-:R-:W-:Y:S01]  /*0920*/  @P1 LOP3.LUT R4, R4, R25, RZ, 0x3c, !PT ;  /* 0x0000001904041212 */ /* 0x010fe200078e3cff */
[----:B------:R-:W3:Y:S01]  /*0930*/  @P1 LDG.E R22, desc[UR4][R10.64+0xc4] ;  /* 0x0000c4040a161981 */ /* 0x000ee2000c1e1900 */
[----:B--2---:R-:W-:-:S03]  /*0940*/  @P1 LOP3.LUT R5, R5, R20, RZ, 0x3c, !PT ;  /* 0x0000001405051212 */ /* 0x004fc600078e3cff */
[----:B------:R-:W2:Y:S01]  /*0950*/  @P1 LDG.E R25, desc[UR4][R10.64+0xc0] ;  /* 0x0000c0040a191981 */ /* 0x000ea2000c1e1900 */
[----:B------:R-:W-:-:S03]  /*0960*/  @P2 LOP3.LUT R19, R19, R24, RZ, 0x3c, !PT ;  /* 0x0000001813132212 */ /* 0x000fc600078e3cff */
[----:B------:R-:W4:Y:S04]  /*0970*/  @P3 LDG.E R24, desc[UR4][R10.64+0xdc] ;  /* 0x0000dc040a183981 */ /* 0x000f28000c1e1900 */
[----:B------:R-:W4:Y:S01]  /*0980*/  @P2 LDG.E R20, desc[UR4][R10.64+0xd0] ;  /* 0x0000d0040a142981 */ /* 0x000f22000c1e1900 */
[----:B------:R-:W-:-:S03]  /*0990*/  @P2 LOP3.LUT R4, R4, R27, RZ, 0x3c, !PT ;  /* 0x0000001b04042212 */ /* 0x000fc600078e3cff */
[----:B------:R-:W4:Y:S04]  /*09a0*/  @P3 LDG.E R27, desc[UR4][R10.64+0xe0] ;  /* 0x0000e0040a1b3981 */ /* 0x000f28000c1e1900 */
[----:B------:R-:W4:Y:S01]  /*09b0*/  @P0 LDG.E R29, desc[UR4][R10.64+0x138] ;  /* 0x000138040a1d0981 */ /* 0x000f22000c1e1900 */
[----:B---3--:R-:W-:-:S03]  /*09c0*/  @P1 LOP3.LUT R7, R7, R22, RZ, 0x3c, !PT ;  /* 0x0000001607071212 */ /* 0x008fc600078e3cff */
[----:B------:R-:W3:Y:S01]  /*09d0*/  @P2 LDG.E R22, desc[UR4][R10.64+0xd8] ;  /* 0x0000d8040a162981 */ /* 0x000ee2000c1e1900 */
[----:B--2---:R-:W-:-:S03]  /*09e0*/  @P1 LOP3.LUT R6, R6, R25, RZ, 0x3c, !PT ;  /* 0x0000001906061212 */ /* 0x004fc600078e3cff */
[----:B------:R-:W2:Y:S01]  /*09f0*/  @P2 LDG.E R25, desc[UR4][R10.64+0xd4] ;  /* 0x0000d4040a192981 */ /* 0x000ea2000c1e1900 */
[----:B----4-:R-:W-:-:S03]  /*0a00*/  @P3 LOP3.LUT R19, R19, R24, RZ, 0x3c, !PT ;  /* 0x0000001813133212 */ /* 0x010fc600078e3cff */
[----:B------:R-:W4:Y:S01]  /*0a10*/  @P4 LDG.E R24, desc[UR4][R10.64+0xf0] ;  /* 0x0000f0040a184981 */ /* 0x000f22000c1e1900 */
[----:B------:R-:W-:-:S03]  /*0a20*/  @P2 LOP3.LUT R5, R5, R20, RZ, 0x3c, !PT ;  /* 0x0000001405052212 */ /* 0x000fc600078e3cff */
[----:B------:R-:W4:Y:S01]  /*0a30*/  @P3 LDG.E R20, desc[UR4][R10.64+0xe4] ;  /* 0x0000e4040a143981 */ /* 0x000f22000c1e1900 */
[----:B------:R-:W-:-:S03]  /*0a40*/  @P3 LOP3.LUT R4, R4, R27, RZ, 0x3c, !PT ;  /* 0x0000001b04043212 */ /* 0x000fc600078e3cff */
        /* <DEDUP_REMOVED lines=39> */
[----:B------:R-:W-:-:S05]  /*0cc0*/  VIADD R23, R23, 0x10 ;  /* 0x0000001017177836 */ /* 0x000fca0000000000 */
[----:B------:R-:W-:Y:S02]  /*0cd0*/  ISETP.NE.AND P1, PT, R23, 0x20, PT ;  /* 0x000000201700780c */ /* 0x000fe40003f25270 */
[----:B------:R-:W-:Y:S02]  /*0ce0*/  @P0 LOP3.LUT R4, R4, R27, RZ, 0x3c, !PT ;  /* 0x0000001b04040212 */ /* 0x000fe400078e3cff */
[----:B---3--:R-:W-:Y:S02]  /*0cf0*/  @P6 LOP3.LUT R7, R7, R22, RZ, 0x3c, !PT ;  /* 0x0000001607076212 */ /* 0x008fe400078e3cff */
[----:B--2---:R-:W-:Y:S02]  /*0d00*/  @P6 LOP3.LUT R6, R6, R25, RZ, 0x3c, !PT ;  /* 0x0000001906066212 */ /* 0x004fe400078e3cff */
[----:B----4-:R-:W-:Y:S02]  /*0d10*/  @P0 LOP3.LUT R7, R7, R24, RZ, 0x3c, !PT ;  /* 0x0000001807070212 */ /* 0x010fe400078e3cff */
[----:B------:R-:W-:-:S02]  /*0d20*/  @P0 LOP3.LUT R6, R6, R29, RZ, 0x3c, !PT ;  /* 0x0000001d06060212 */ /* 0x000fc400078e3cff */
[----:B------:R-:W-:Y:S01]  /*0d30*/  @P0 LOP3.LUT R5, R5, R20, RZ, 0x3c, !PT ;  /* 0x0000001405050212 */ /* 0x000fe200078e3cff */
[----:B------:R-:W-:Y:S06]  /*0d40*/  @P1 BRA `(.L_x_6) ;  /* 0xfffffff4004c1947 */ /* 0x000fec000383ffff */
[----:B------:R-:W-:-:S05]  /*0d50*/  VIADD R21, R21, 0x1 ;  /* 0x0000000115157836 */ /* 0x000fca0000000000 */
[----:B------:R-:W-:-:S13]  /*0d60*/  ISETP.NE.AND P0, PT, R21, 0x5, PT ;  /* 0x000000051500780c */ /* 0x000fda0003f05270 */
[----:B------:R-:W-:Y:S05]  /*0d70*/  @P0 BRA `(.L_x_7) ;  /* 0xfffffff400300947 */ /* 0x000fea000383ffff */
[----:B------:R1:W-:Y:S01]  /*0d80*/  STG.E.64 desc[UR4][R2.64+0x8], R4 ;  /* 0x0000080402007986 */ /* 0x0003e2000c101b04 */
[----:B------:R-:W-:-:S03]  /*0d90*/  VIADD R17, R17, 0x1 ;  /* 0x0000000111117836 */ /* 0x000fc60000000000 */
[----:B------:R1:W-:Y:S02]  /*0da0*/  STG.E.64 desc[UR4][R2.64+0x10], R6 ;  /* 0x0000100602007986 */ /* 0x0003e4000c101b04 */
[----:B------:R-:W-:Y:S02]  /*0db0*/  ISETP.GE.U32.AND P0, PT, R17, R14, PT ;  /* 0x0000000e1100720c */ /* 0x000fe40003f06070 */
[----:B------:R1:W-:Y:S11]  /*0dc0*/  STG.E desc[UR4][R2.64+0x4], R19 ;  /* 0x0000041302007986 */ /* 0x0003f6000c101904 */
[----:B------:R-:W-:Y:S05]  /*0dd0*/  @!P0 BRA `(.L_x_8) ;  /* 0xfffffff400088947 */ /* 0x000fea000383ffff */
.L_x_5:
[----:B------:R-:W-:Y:S05]  /*0de0*/  BSYNC.RECONVERGENT B2 ;  /* 0x0000000000027941 */ /* 0x000fea0003800200 */
.L_x_4:
[----:B------:R-:W-:Y:S01]  /*0df0*/  ISETP.GT.U32.AND P0, PT, R15, 0x3, PT ;  /* 0x000000030f00780c */ /* 0x000fe20003f04070 */
[----:B------:R-:W-:Y:S01]  /*0e00*/  VIADD R13, R13, 0x1 ;  /* 0x000000010d0d7836 */ /* 0x000fe20000000000 */
[--C-:B------:R-:W-:Y:S02]  /*0e10*/  SHF.R.U64 R15, R15, 0x2, R12.reuse ;  /* 0x000000020f0f7819 */ /* 0x100fe4000000120c */
[----:B------:R-:W-:Y:S02]  /*0e20*/  ISETP.GT.U32.AND.EX P0, PT, R12, RZ, PT, P0 ;  /* 0x000000ff0c00720c */ /* 0x000fe40003f04100 */
[----:B------:R-:W-:-:S11]  /*0e30*/  SHF.R.U32.HI R12, RZ, 0x2, R12 ;  /* 0x00000002ff0c7819 */ /* 0x000fd6000001160c */
[----:B------:R-:W-:Y:S05]  /*0e40*/  @P0 BRA `(.L_x_9) ;  /* 0xfffffff000cc0947 */ /* 0x000fea000383ffff */
[----:B------:R-:W-:Y:S05]  /*0e50*/  BSYNC.RECONVERGENT B1 ;  /* 0x0000000000017941 */ /* 0x000fea0003800200 */
.L_x_3:
[--C-:B------:R-:W-:Y:S01]  /*0e60*/  SHF.R.S32.HI R12, RZ, 0x1f, R0.reuse ;  /* 0x0000001fff0c7819 */ /* 0x100fe20000011400 */
[----:B------:R-:W-:Y:S02]  /*0e70*/  IMAD.MOV.U32 R13, RZ, RZ, RZ ;  /* 0x000000ffff0d7224 */ /* 0x000fe400078e00ff */
[----:B------:R-:W-:-:S07]  /*0e80*/  IMAD.MOV.U32 R15, RZ, RZ, R0 ;  /* 0x000000ffff0f7224 */ /* 0x000fce00078e0000 */
.L_x_15:
[----:B------:R-:W-:Y:S01]  /*0e90*/  LOP3.LUT R14, R15, 0x3, RZ, 0xc0, !PT ;  /* 0x000000030f0e7812 */ /* 0x000fe200078ec0ff */
[----:B------:R-:W-:Y:S03]  /*0ea0*/  BSSY.RECONVERGENT B1, `(.L_x_10) ;  /* 0x00000c5000017945 */ /* 0x000fe60003800200 */
[----:B------:R-:W-:-:S04]  /*0eb0*/  ISETP.NE.U32.AND P0, PT, R14, RZ, PT ;  /* 0x000000ff0e00720c */ /* 0x000fc80003f05070 */
[----:B------:R-:W-:-:S13]  /*0ec0*/  ISETP.NE.AND.EX P0, PT, RZ, RZ, PT, P0 ;  /* 0x000000ffff00720c */ /* 0x000fda0003f05300 */
[----:B--2---:R-:W-:Y:S05]  /*0ed0*/  @!P0 BRA `(.L_x_11) ;  /* 0x0000000c00048947 */ /* 0x004fea0003800000 */
[----:B0-----:R-:W0:Y:S01]  /*0ee0*/  LDC.64 R8, c[0x4][0x8] ;  /* 0x01000200ff087b82 */ /* 0x001e220000000a00 */
[----:B------:R-:W-:Y:S02]  /*0ef0*/  IMAD.MOV.U32 R17, RZ, RZ, RZ ;  /* 0x000000ffff117224 */ /* 0x000fe400078e00ff */
[----:B0-----:R-:W-:-:S07]  /*0f00*/  IMAD.WIDE.U32 R8, R13, 0xc80, R8 ;  /* 0x00000c800d087825 */ /* 0x001fce00078e0008 */
.L_x_14:
[----:B-12---:R-:W-:Y:S01]  /*0f10*/  IMAD.MOV.U32 R19, RZ, RZ, RZ ;  /* 0x000000ffff137224 */ /* 0x006fe200078e00ff */
[----:B------:R-:W-:Y:S01]  /*0f20*/  CS2R R6, SRZ ;  /* 0x0000000000067805 */ /* 0x000fe2000001ff00 */
[----:B------:R-:W-:Y:S01]  /*0f30*/  IMAD.MOV.U32 R21, RZ, RZ, RZ ;  /* 0x000000ffff157224 */ /* 0x000fe200078e00ff */
[----:B------:R-:W-:-:S07]  /*0f40*/  CS2R R4, SRZ ;  /* 0x0000000000047805 */ /* 0x000fce000001ff00 */
.L_x_13:
[----:B------:R-:W-:-:S05]  /*0f50*/  IMAD.WIDE.U32 R10, R21, 0x4, R2 ;  /* 0x00000004150a7825 */ /* 0x000fca00078e0002 */
[----:B------:R0:W5:Y:S01]  /*0f60*/  LDG.E R16, desc[UR4][R10.64+0x4] ;  /* 0x000004040a107981 */ /* 0x000162000c1e1900 */
[----:B------:R-:W-:Y:S02]  /*0f70*/  IMAD.SHL.U32 R18, R21, 0x20, RZ ;  /* 0x0000002015127824 */ /* 0x000fe400078e00ff */
[----:B------:R-:W-:-:S07]  /*0f80*/  IMAD.MOV.U32 R23, RZ, RZ, RZ ;  /* 0x000000ffff177224 */ /* 0x000fce00078e00ff */
.L_x_12:
        /* <DEDUP_REMOVED lines=182> */
.L_x_11:
[----:B------:R-:W-:Y:S05]  /*1af0*/  BSYNC.RECONVERGENT B1 ;  /* 0x0000000000017941 */ /* 0x000fea0003800200 */
.L_x_10:
[----:B------:R-:W-:Y:S01]  /*1b00*/  ISETP.GT.U32.AND P0, PT, R15, 0x3, PT ;  /* 0x000000030f00780c */ /* 0x000fe20003f04070 */
[----:B------:R-:W-:Y:S01]  /*1b10*/  VIADD R13, R13, 0x1 ;  /* 0x000000010d0d7836 */ /* 0x000fe20000000000 */
[--C-:B------:R-:W-:Y:S02]  /*1b20*/  SHF.R.U64 R15, R15, 0x2, R12.reuse ;  /* 0x000000020f0f7819 */ /* 0x100fe4000000120c */
[----:B------:R-:W-:Y:S02]  /*1b30*/  ISETP.GT.U32.AND.EX P0, PT, R12, RZ, PT, P0 ;  /* 0x000000ff0c00720c */ /* 0x000fe40003f04100 */
[----:B------:R-:W-:-:S11]  /*1b40*/  SHF.R.U32.HI R12, RZ, 0x2, R12 ;  /* 0x00000002ff0c7819 */ /* 0x000fd6000001160c */
[----:B------:R-:W-:Y:S05]  /*1b50*/  @P0 BRA `(.L_x_15) ;  /* 0xfffffff000cc0947 */ /* 0x000fea000383ffff */
.L_x_2:
[----:B------:R-:W-:Y:S05]  /*1b60*/  BSYNC.RECONVERGENT B0 ;  /* 0x0000000000007941 */ /* 0x000fea0003800200 */
.L_x_1:
[----:B012---:R-:W-:Y:S01]  /*1b70*/  IMAD.MOV.U32 R5, RZ, RZ, 0x587c5 ;  /* 0x000587c5ff057424 */ /* 0x007fe200078e00ff */
[----:B------:R-:W-:Y:S03]  /*1b80*/  STG.E.64 desc[UR4][R2.64+0x18], RZ ;  /* 0x000018ff02007986 */ /* 0x000fe6000c101b04 */
[----:B------:R-:W-:Y:S01]  /*1b90*/  IMAD R5, R0, R5, -0x521c20b8 ;  /* 0xade3df4800057424 */ /* 0x000fe200078e0205 */
[----:B------:R-:W-:Y:S04]  /*1ba0*/  STG.E desc[UR4][R2.64+0x20], RZ ;  /* 0x000020ff02007986 */ /* 0x000fe8000c101904 */
[----:B------:R-:W-:Y:S04]  /*1bb0*/  STG.E.64 desc[UR4][R2.64+0x28], RZ ;  /* 0x000028ff02007986 */ /* 0x000fe8000c101b04 */
[----:B------:R-:W-:Y:S01]  /*1bc0*/  STG.E desc[UR4][R2.64], R5 ;  /* 0x0000000502007986 */ /* 0x000fe2000c101904 */
[----:B------:R-:W-:Y:S05]  /*1bd0*/  EXIT ;  /* 0x000000000000794d */ /* 0x000fea0003800000 */
.L_x_16:
        /* <DEDUP_REMOVED lines=10> */
.L_x_18:


//--------------------- .nv.global.init           --------------------------
	.section	.nv.global.init,"aw",@progbits
	.align	4
.nv.global.init:
	.type		mrg32k3aM1SubSeq,@object
	.size		mrg32k3aM1SubSeq,(mrg32k3aM2SubSeq - mrg32k3aM1SubSeq)
mrg32k3aM1SubSeq:
        /*0000*/ 	.byte	0x0b, 0xcc, 0xee, 0x04, 0x73, 0x29, 0x8b, 0x6f, 0xf6, 0x53, 0x03, 0xf6, 0x23, 0xf6, 0xea, 0xda
        /* <DEDUP_REMOVED lines=125> */
	.type		mrg32k3aM2SubSeq,@object
	.size		mrg32k3aM2SubSeq,(mrg32k3aM1 - mrg32k3aM2SubSeq)
mrg32k3aM2SubSeq:
        /* <DEDUP_REMOVED lines=126> */
	.type		mrg32k3aM1,@object
	.size		mrg32k3aM1,(mrg32k3aM1Seq - mrg32k3aM1)
mrg32k3aM1:
        /* <DEDUP_REMOVED lines=144> */
	.type		mrg32k3aM1Seq,@object
	.size		mrg32k3aM1Seq,(mrg32k3aM2 - mrg32k3aM1Seq)
mrg32k3aM1Seq:
        /* <DEDUP_REMOVED lines=144> */
	.type		mrg32k3aM2,@object
	.size		mrg32k3aM2,(mrg32k3aM2Seq - mrg32k3aM2)
mrg32k3aM2:
        /* <DEDUP_REMOVED lines=144> */
	.type		mrg32k3aM2Seq,@object
	.size		mrg32k3aM2Seq,(precalc_xorwow_matrix - mrg32k3aM2Seq)
mrg32k3aM2Seq:
        /* <DEDUP_REMOVED lines=144> */
	.type		precalc_xorwow_matrix,@object
	.size		precalc_xorwow_matrix,(precalc_xorwow_offset_matrix - precalc_xorwow_matrix)
precalc_xorwow_matrix:
        /* <DEDUP_REMOVED lines=6400> */
	.type		precalc_xorwow_offset_matrix,@object
	.size		precalc_xorwow_offset_matrix,(.L_1 - precalc_xorwow_offset_matrix)
precalc_xorwow_offset_matrix:
        /* <DEDUP_REMOVED lines=6400> */
.L_1:


//--------------------- .nv.shared.reserved.0     --------------------------
	.section	.nv.shared.reserved.0,"aw",@nobits
	.weak		__nv_reservedSMEM_offset_0_alias
	.size		__nv_reservedSMEM_offset_0_alias, 0, 64
	.other		__nv_reservedSMEM_offset_0_alias,@"STO_CUDA_RESERVED_SHARED STV_DEFAULT"
__nv_reservedSMEM_offset_0_alias:
	.zero		0
	.zero		64


//--------------------- .nv.constant0._Z15generate_kernelP17curandStateXORWOWPj --------------------------
	.section	.nv.constant0._Z15generate_kernelP17curandStateXORWOWPj,"a",@progbits
	.sectionflags	@""
	.align	4
.nv.constant0._Z15generate_kernelP17curandStateXORWOWPj:
	.zero		912


//--------------------- .nv.constant0._Z12setup_kernelP17curandStateXORWOW --------------------------
	.section	.nv.constant0._Z12setup_kernelP17curandStateXORWOW,"a",@progbits
	.sectionflags	@""
	.align	4
.nv.constant0._Z12setup_kernelP17curandStateXORWOW:
	.zero		904


//--------------------- SYMBOLS --------------------------

	.type		.nv.reservedSmem.offset0,@object
	.size		.nv.reservedSmem.offset0,0x4
